	.headerflags	@"EF_CUDA_TEXMODE_UNIFIED EF_CUDA_64BIT_ADDRESS EF_CUDA_SM89 EF_CUDA_VIRTUAL_SM(EF_CUDA_SM89)"
	.elftype	@"ET_EXEC"


//--------------------- .nv.info                  --------------------------
	.section	.nv.info,"",@"SHT_CUDA_INFO"
	.align	4


	//----- nvinfo : EIATTR_REGCOUNT
	.align		4
        /*0000*/ 	.byte	0x04, 0x2f
        /*0002*/ 	.short	(.L_1 - .L_0)
	.align		4
.L_0:
        /*0004*/ 	.word	index@(triton__0d1d2de)
        /*0008*/ 	.word	0x00000010


	//----- nvinfo : EIATTR_MAX_STACK_SIZE
	.align		4
.L_1:
        /*000c*/ 	.byte	0x04, 0x23
        /*000e*/ 	.short	(.L_3 - .L_2)
	.align		4
.L_2:
        /*0010*/ 	.word	index@(triton__0d1d2de)
        /*0014*/ 	.word	0x00000000


	//----- nvinfo : EIATTR_MIN_STACK_SIZE
	.align		4
.L_3:
        /*0018*/ 	.byte	0x04, 0x12
        /*001a*/ 	.short	(.L_5 - .L_4)
	.align		4
.L_4:
        /*001c*/ 	.word	index@(triton__0d1d2de)
        /*0020*/ 	.word	0x00000000


	//----- nvinfo : EIATTR_FRAME_SIZE
	.align		4
.L_5:
        /*0024*/ 	.byte	0x04, 0x11
        /*0026*/ 	.short	(.L_7 - .L_6)
	.align		4
.L_6:
        /*0028*/ 	.word	index@(triton__0d1d2de)
        /*002c*/ 	.word	0x00000000
.L_7:


//--------------------- .nv.info.triton__0d1d2de  --------------------------
	.section	.nv.info.triton__0d1d2de,"",@"SHT_CUDA_INFO"
	.align	4


	//----- nvinfo : EIATTR_CUDA_API_VERSION
	.align		4
        /*0000*/ 	.byte	0x04, 0x37
        /*0002*/ 	.short	(.L_9 - .L_8)
.L_8:
        /*0004*/ 	.word	0x0000007b


	//----- nvinfo : EIATTR_PARAM_CBANK
	.align		4
.L_9:
        /*0008*/ 	.byte	0x04, 0x0a
        /*000a*/ 	.short	(.L_11 - .L_10)
	.align		4
.L_10:
        /*000c*/ 	.word	index@(.nv.constant0.triton__0d1d2de)
        /*0010*/ 	.short	0x0160
        /*0012*/ 	.short	0x0014


	//----- nvinfo : EIATTR_CBANK_PARAM_SIZE
	.align		4
.L_11:
        /*0014*/ 	.byte	0x03, 0x19
        /*0016*/ 	.short	0x0014


	//----- nvinfo : EIATTR_KPARAM_INFO
	.align		4
        /*0018*/ 	.byte	0x04, 0x17
        /*001a*/ 	.short	(.L_13 - .L_12)
.L_12:
        /*001c*/ 	.word	0x00000000
        /*0020*/ 	.short	0x0002
        /*0022*/ 	.short	0x0010
        /*0024*/ 	.byte	0x00, 0xf0, 0x11, 0x00


	//----- nvinfo : EIATTR_KPARAM_INFO
	.align		4
.L_13:
        /*0028*/ 	.byte	0x04, 0x17
        /*002a*/ 	.short	(.L_15 - .L_14)
.L_14:
        /*002c*/ 	.word	0x00000000
        /*0030*/ 	.short	0x0001
        /*0032*/ 	.short	0x0008
        /*0034*/ 	.byte	0x00, 0xf0, 0x21, 0x00


	//----- nvinfo : EIATTR_KPARAM_INFO
	.align		4
.L_15:
        /*0038*/ 	.byte	0x04, 0x17
        /*003a*/ 	.short	(.L_17 - .L_16)
.L_16:
        /*003c*/ 	.word	0x00000000
        /*0040*/ 	.short	0x0000
        /*0042*/ 	.short	0x0000
        /*0044*/ 	.byte	0x00, 0xf0, 0x21, 0x00


	//----- nvinfo : EIATTR_MAXREG_COUNT
	.align		4
.L_17:
        /*0048*/ 	.byte	0x03, 0x1b
        /*004a*/ 	.short	0x00ff


	//----- nvinfo : EIATTR_EXIT_INSTR_OFFSETS
	.align		4
        /*004c*/ 	.byte	0x04, 0x1c
        /*004e*/ 	.short	(.L_19 - .L_18)


	//   ....[0]....
.L_18:
        /*0050*/ 	.word	0x000002f0


	//----- nvinfo : EIATTR_MAX_THREADS
	.align		4
.L_19:
        /*0054*/ 	.byte	0x04, 0x05
        /*0056*/ 	.short	(.L_21 - .L_20)
.L_20:
        /*0058*/ 	.word	0x00000080
        /*005c*/ 	.word	0x00000001
        /*0060*/ 	.word	0x00000001
.L_21:


//--------------------- .nv.rel.action            --------------------------
	.section	.nv.rel.action,"",@"SHT_CUDA_RELOCINFO"
	.align	8
	.sectionentsize	8
        /*0000*/ 	.byte	0x73, 0x00, 0x00, 0x00, 0x00, 0x00, 0x00, 0x00, 0x00, 0x00, 0x00, 0x11, 0x25, 0x00, 0x05, 0x36


//--------------------- .nv.constant0.triton__0d1d2de --------------------------
	.section	.nv.constant0.triton__0d1d2de,"a",@progbits
	.align	4
.nv.constant0.triton__0d1d2de:
	.zero		372


//--------------------- .text.triton__0d1d2de     --------------------------
	.section	.text.triton__0d1d2de,"ax",@progbits
	.sectioninfo	@"SHI_REGISTERS=16"
	.align	128
        .global         triton__0d1d2de
        .type           triton__0d1d2de,@function
        .size           triton__0d1d2de,(.L_x_1 - triton__0d1d2de)
        .other          triton__0d1d2de,@"STO_CUDA_ENTRY STV_DEFAULT"
triton__0d1d2de:
.text.triton__0d1d2de:
[----:B------:R-:W-:-:S02]  /*0000*/  IMAD.MOV.U32 R1, RZ, RZ, c[0x0][0x28] ;  /* 0x00000a00ff017624 */ /* 0x000fc400078e00ff */
[----:B------:R-:W0:Y:S01]  /*0010*/  S2R R0, SR_TID.X ;  /* 0x0000000000007919 */ /* 0x000e220000002100 */
[----:B------:R-:W-:Y:S01]  /*0020*/  IMAD.MOV.U32 R13, RZ, RZ, 0x2 ;  /* 0x00000002ff0d7424 */ /* 0x000fe200078e00ff */
[----:B------:R-:W-:Y:S02]  /*0030*/  ULDC.64 UR4, c[0x0][0x118] ;  /* 0x0000460000047ab9 */ /* 0x000fe40000000a00 */
[----:B------:R-:W1:Y:S01]  /*0040*/  S2R R3, SR_CTAID.X ;  /* 0x0000000000037919 */ /* 0x000e620000002500 */
[----:B0-----:R-:W-:-:S05]  /*0050*/  IMAD.SHL.U32 R0, R0, 0x8, RZ ;  /* 0x0000000800007824 */ /* 0x001fca00078e00ff */
[----:B------:R-:W-:-:S05]  /*0060*/  LOP3.LUT R0, R0, 0x3f8, RZ, 0xc0, !PT ;  /* 0x000003f800007812 */ /* 0x000fca00078ec0ff */
[----:B-1----:R-:W-:-:S05]  /*0070*/  IMAD R0, R3, 0x400, R0 ;  /* 0x0000040003007824 */ /* 0x002fca00078e0200 */
[----:B------:R-:W-:-:S04]  /*0080*/  SHF.R.S32.HI R3, RZ, 0x1f, R0 ;  /* 0x0000001fff037819 */ /* 0x000fc80000011400 */
[----:B------:R-:W-:-:S04]  /*0090*/  LEA.HI R3, R3, R0, RZ, 0xc ;  /* 0x0000000003037211 */ /* 0x000fc800078f60ff */
[----:B------:R-:W-:Y:S02]  /*00a0*/  LOP3.LUT R5, R3, 0xf000, RZ, 0xc0, !PT ;  /* 0x0000f00003057812 */ /* 0x000fe400078ec0ff */
[----:B------:R-:W-:-:S03]  /*00b0*/  SHF.R.S32.HI R3, RZ, 0xc, R3 ;  /* 0x0000000cff037819 */ /* 0x000fc60000011403 */
[----:B------:R-:W-:-:S05]  /*00c0*/  IMAD.IADD R5, R0, 0x1, -R5 ;  /* 0x0000000100057824 */ /* 0x000fca00078e0a05 */
[----:B------:R-:W-:-:S04]  /*00d0*/  PRMT R2, R5, 0x9910, RZ ;  /* 0x0000991005027816 */ /* 0x000fc800000000ff */
[----:B------:R-:W-:-:S04]  /*00e0*/  SHF.R.S32.HI R2, RZ, 0xf, R2 ;  /* 0x0000000fff027819 */ /* 0x000fc80000011402 */
[----:B------:R-:W-:-:S04]  /*00f0*/  LOP3.LUT R2, R2, 0xffff, RZ, 0xc0, !PT ;  /* 0x0000ffff02027812 */ /* 0x000fc800078ec0ff */
[----:B------:R-:W-:-:S04]  /*0100*/  LEA.HI R2, R2, R5, RZ, 0x18 ;  /* 0x0000000502027211 */ /* 0x000fc800078fc0ff */
[C---:B------:R-:W-:Y:S02]  /*0110*/  LOP3.LUT R4, R2.reuse, 0xff00, RZ, 0xc0, !PT ;  /* 0x0000ff0002047812 */ /* 0x040fe400078ec0ff */
[----:B------:R-:W-:-:S03]  /*0120*/  PRMT R2, R2, 0x9910, RZ ;  /* 0x0000991002027816 */ /* 0x000fc600000000ff */
[----:B------:R-:W-:Y:S01]  /*0130*/  IMAD.MOV R4, RZ, RZ, -R4 ;  /* 0x000000ffff047224 */ /* 0x000fe200078e0a04 */
[----:B------:R-:W-:-:S04]  /*0140*/  SHF.R.S32.HI R2, RZ, 0x8, R2 ;  /* 0x00000008ff027819 */ /* 0x000fc80000011402 */
[----:B------:R-:W-:Y:S02]  /*0150*/  PRMT R4, R4, 0x7710, RZ ;  /* 0x0000771004047816 */ /* 0x000fe400000000ff */
[----:B------:R-:W-:-:S03]  /*0160*/  LOP3.LUT R2, R2, 0xffff, RZ, 0xc0, !PT ;  /* 0x0000ffff02027812 */ /* 0x000fc600078ec0ff */
[----:B------:R-:W-:-:S05]  /*0170*/  IMAD.IADD R5, R5, 0x1, R4 ;  /* 0x0000000105057824 */ /* 0x000fca00078e0204 */
[----:B------:R-:W-:-:S05]  /*0180*/  PRMT R4, R5, 0x9910, RZ ;  /* 0x0000991005047816 */ /* 0x000fca00000000ff */
[----:B------:R-:W-:-:S04]  /*0190*/  IMAD R3, R3, 0x100, R4 ;  /* 0x0000010003037824 */ /* 0x000fc800078e0204 */
[----:B------:R-:W-:-:S04]  /*01a0*/  IMAD R2, R2, 0x40000, R3 ;  /* 0x0004000002027824 */ /* 0x000fc800078e0203 */
[----:B------:R-:W-:-:S06]  /*01b0*/  IMAD.WIDE R4, R2, R13, c[0x0][0x160] ;  /* 0x0000580002047625 */ /* 0x000fcc00078e020d */
[----:B------:R-:W2:Y:S02]  /*01c0*/  LDG.E.128 R4, [R4.64] ;  /* 0x0000000404047981 */ /* 0x000ea4000c1e1d00 */
[----:B--2---:R-:W-:Y:S01]  /*01d0*/  PRMT R2, R4, 0x7632, R2 ;  /* 0x0000763204027816 */ /* 0x004fe20000000002 */
[----:B------:R-:W-:Y:S01]  /*01e0*/  IMAD.U32 R11, R6, 0x10000, RZ ;  /* 0x00010000060b7824 */ /* 0x000fe200078e00ff */
[C---:B------:R-:W-:Y:S01]  /*01f0*/  PRMT R3, R5.reuse, 0x7632, R3 ;  /* 0x0000763205037816 */ /* 0x040fe20000000003 */
[----:B------:R-:W-:Y:S01]  /*0200*/  IMAD.U32 R9, R4, 0x10000, RZ ;  /* 0x0001000004097824 */ /* 0x000fe200078e00ff */
[----:B------:R-:W-:Y:S01]  /*0210*/  PRMT R8, R6, 0x7632, R8 ;  /* 0x0000763206087816 */ /* 0x000fe20000000008 */
[----:B------:R-:W-:Y:S01]  /*0220*/  IMAD.U32 R10, R5, 0x10000, RZ ;  /* 0x00010000050a7824 */ /* 0x000fe200078e00ff */
[----:B------:R-:W-:Y:S01]  /*0230*/  PRMT R6, R7, 0x7632, R6 ;  /* 0x0000763207067816 */ /* 0x000fe20000000006 */
[----:B------:R-:W-:Y:S02]  /*0240*/  IMAD.U32 R2, R2, 0x10000, RZ ;  /* 0x0001000002027824 */ /* 0x000fe400078e00ff */
[----:B------:R-:W-:-:S02]  /*0250*/  IMAD.U32 R3, R3, 0x10000, RZ ;  /* 0x0001000003037824 */ /* 0x000fc400078e00ff */
[----:B------:R-:W-:Y:S01]  /*0260*/  IMAD.U32 R7, R7, 0x10000, RZ ;  /* 0x0001000007077824 */ /* 0x000fe200078e00ff */
[----:B------:R-:W-:Y:S01]  /*0270*/  F2FP.BF16.F32.PACK_AB R4, R2, R9 ;  /* 0x000000090204723e */ /* 0x000fe200000010ff */
[----:B------:R-:W-:Y:S01]  /*0280*/  IMAD.U32 R8, R8, 0x10000, RZ ;  /* 0x0001000008087824 */ /* 0x000fe200078e00ff */
[----:B------:R-:W-:Y:S01]  /*0290*/  F2FP.BF16.F32.PACK_AB R5, R3, R10 ;  /* 0x0000000a0305723e */ /* 0x000fe200000010ff */
[----:B------:R-:W-:Y:S02]  /*02a0*/  IMAD.U32 R12, R6, 0x10000, RZ ;  /* 0x00010000060c7824 */ /* 0x000fe400078e00ff */
[----:B------:R-:W-:Y:S01]  /*02b0*/  IMAD.WIDE R2, R0, R13, c[0x0][0x168] ;  /* 0x00005a0000027625 */ /* 0x000fe200078e020d */
[----:B------:R-:W-:Y:S02]  /*02c0*/  F2FP.BF16.F32.PACK_AB R6, R8, R11 ;  /* 0x0000000b0806723e */ /* 0x000fe400000010ff */
[----:B------:R-:W-:-:S05]  /*02d0*/  F2FP.BF16.F32.PACK_AB R7, R12, R7 ;  /* 0x000000070c07723e */ /* 0x000fca00000010ff */
[----:B------:R-:W-:Y:S01]  /*02e0*/  STG.E.128 [R2.64], R4 ;  /* 0x0000000402007986 */ /* 0x000fe2000c101d04 */
[----:B------:R-:W-:Y:S05]  /*02f0*/  EXIT ;  /* 0x000000000000794d */ /* 0x000fea0003800000 */
.L_x_0:
[----:B------:R-:W-:-:S00]  /*0300*/  BRA `(.L_x_0) ;  /* 0xfffffff000007947 */ /* 0x000fc0000383ffff */
[----:B------:R-:W-:-:S00]  /*0310*/  NOP ;  /* 0x0000000000007918 */ /* 0x000fc00000000000 */
        /* <DEDUP_REMOVED lines=14> */
.L_x_1:
